	.headerflags	@"EF_CUDA_TEXMODE_UNIFIED EF_CUDA_64BIT_ADDRESS EF_CUDA_ACCELERATORS EF_CUDA_SM90 EF_CUDA_VIRTUAL_SM(EF_CUDA_SM90)"
	.elftype	@"ET_EXEC"


//--------------------- .nv.info                  --------------------------
	.section	.nv.info,"",@"SHT_CUDA_INFO"
	.align	4


	//----- nvinfo : EIATTR_REGCOUNT
	.align		4
        /*0000*/ 	.byte	0x04, 0x2f
        /*0002*/ 	.short	(.L_3 - .L_2)
	.align		4
.L_2:
        /*0004*/ 	.word	index@(triton_poi_fused__native_batch_norm_legit_no_training_hardtanh_30)
        /*0008*/ 	.word	0x00000010


	//----- nvinfo : EIATTR_MIN_STACK_SIZE
	.align		4
.L_3:
        /*000c*/ 	.byte	0x04, 0x12
        /*000e*/ 	.short	(.L_5 - .L_4)
	.align		4
.L_4:
        /*0010*/ 	.word	index@(triton_poi_fused__native_batch_norm_legit_no_training_hardtanh_30)
        /*0014*/ 	.word	0x00000000


	//----- nvinfo : EIATTR_FRAME_SIZE
	.align		4
.L_5:
        /*0018*/ 	.byte	0x04, 0x11
        /*001a*/ 	.short	(.L_7 - .L_6)
	.align		4
.L_6:
        /*001c*/ 	.word	index@(triton_poi_fused__native_batch_norm_legit_no_training_hardtanh_30)
        /*0020*/ 	.word	0x00000000


	//----- nvinfo : EIATTR_MIN_STACK_SIZE
	.align		4
.L_7:
        /*0024*/ 	.byte	0x04, 0x12
        /*0026*/ 	.short	(.L_9 - .L_8)
	.align		4
.L_8:
        /*0028*/ 	.word	index@(triton_poi_fused__native_batch_norm_legit_no_training_hardtanh_30)
        /*002c*/ 	.word	0x00000000
.L_9:


//--------------------- .nv.info.triton_poi_fused__native_batch_norm_legit_no_training_hardtanh_30 --------------------------
	.section	.nv.info.triton_poi_fused__native_batch_norm_legit_no_training_hardtanh_30,"",@"SHT_CUDA_INFO"
	.sectionflags	@""
	.align	4


	//----- nvinfo : EIATTR_CUDA_API_VERSION
	.align		4
        /*0000*/ 	.byte	0x04, 0x37
        /*0002*/ 	.short	(.L_11 - .L_10)
.L_10:
        /*0004*/ 	.word	0x0000007c


	//----- nvinfo : EIATTR_KPARAM_INFO
	.align		4
.L_11:
        /*0008*/ 	.byte	0x04, 0x17
        /*000a*/ 	.short	(.L_13 - .L_12)
.L_12:
        /*000c*/ 	.word	0x00000000
        /*0010*/ 	.short	0x0006
        /*0012*/ 	.short	0x0030
        /*0014*/ 	.byte	0x00, 0xf0, 0x11, 0x00


	//----- nvinfo : EIATTR_KPARAM_INFO
	.align		4
.L_13:
        /*0018*/ 	.byte	0x04, 0x17
        /*001a*/ 	.short	(.L_15 - .L_14)
.L_14:
        /*001c*/ 	.word	0x00000000
        /*0020*/ 	.short	0x0005
        /*0022*/ 	.short	0x0028
        /*0024*/ 	.byte	0x00, 0xf4, 0x21, 0x00


	//----- nvinfo : EIATTR_KPARAM_INFO
	.align		4
.L_15:
        /*0028*/ 	.byte	0x04, 0x17
        /*002a*/ 	.short	(.L_17 - .L_16)
.L_16:
        /*002c*/ 	.word	0x00000000
        /*0030*/ 	.short	0x0004
        /*0032*/ 	.short	0x0020
        /*0034*/ 	.byte	0x00, 0xf4, 0x21, 0x00


	//----- nvinfo : EIATTR_KPARAM_INFO
	.align		4
.L_17:
        /*0038*/ 	.byte	0x04, 0x17
        /*003a*/ 	.short	(.L_19 - .L_18)
.L_18:
        /*003c*/ 	.word	0x00000000
        /*0040*/ 	.short	0x0003
        /*0042*/ 	.short	0x0018
        /*0044*/ 	.byte	0x00, 0xf4, 0x21, 0x00


	//----- nvinfo : EIATTR_KPARAM_INFO
	.align		4
.L_19:
        /*0048*/ 	.byte	0x04, 0x17
        /*004a*/ 	.short	(.L_21 - .L_20)
.L_20:
        /*004c*/ 	.word	0x00000000
        /*0050*/ 	.short	0x0002
        /*0052*/ 	.short	0x0010
        /*0054*/ 	.byte	0x00, 0xf4, 0x21, 0x00


	//----- nvinfo : EIATTR_KPARAM_INFO
	.align		4
.L_21:
        /*0058*/ 	.byte	0x04, 0x17
        /*005a*/ 	.short	(.L_23 - .L_22)
.L_22:
        /*005c*/ 	.word	0x00000000
        /*0060*/ 	.short	0x0001
        /*0062*/ 	.short	0x0008
        /*0064*/ 	.byte	0x00, 0xf4, 0x21, 0x00


	//----- nvinfo : EIATTR_KPARAM_INFO
	.align		4
.L_23:
        /*0068*/ 	.byte	0x04, 0x17
        /*006a*/ 	.short	(.L_25 - .L_24)
.L_24:
        /*006c*/ 	.word	0x00000000
        /*0070*/ 	.short	0x0000
        /*0072*/ 	.short	0x0000
        /*0074*/ 	.byte	0x00, 0xf4, 0x21, 0x00


	//----- nvinfo : EIATTR_SPARSE_MMA_MASK
	.align		4
.L_25:
        /*0078*/ 	.byte	0x03, 0x50
        /*007a*/ 	.short	0x0000


	//----- nvinfo : EIATTR_MAXREG_COUNT
	.align		4
        /*007c*/ 	.byte	0x03, 0x1b
        /*007e*/ 	.short	0x00ff


	//----- nvinfo : EIATTR_EXIT_INSTR_OFFSETS
	.align		4
        /*0080*/ 	.byte	0x04, 0x1c
        /*0082*/ 	.short	(.L_27 - .L_26)


	//   ....[0]....
.L_26:
        /*0084*/ 	.word	0x00000330


	//----- nvinfo : EIATTR_REQNTID
	.align		4
.L_27:
        /*0088*/ 	.byte	0x04, 0x10
        /*008a*/ 	.short	(.L_29 - .L_28)
.L_28:
        /*008c*/ 	.word	0x00000080
        /*0090*/ 	.word	0x00000001
        /*0094*/ 	.word	0x00000001


	//----- nvinfo : EIATTR_CBANK_PARAM_SIZE
	.align		4
.L_29:
        /*0098*/ 	.byte	0x03, 0x19
        /*009a*/ 	.short	0x0034


	//----- nvinfo : EIATTR_PARAM_CBANK
	.align		4
        /*009c*/ 	.byte	0x04, 0x0a
        /*009e*/ 	.short	(.L_31 - .L_30)
	.align		4
.L_30:
        /*00a0*/ 	.word	index@(.nv.constant0.triton_poi_fused__native_batch_norm_legit_no_training_hardtanh_30)
        /*00a4*/ 	.short	0x0210
        /*00a6*/ 	.short	0x0034


	//----- nvinfo : EIATTR_SW_WAR
	.align		4
.L_31:
        /*00a8*/ 	.byte	0x04, 0x36
        /*00aa*/ 	.short	(.L_33 - .L_32)
.L_32:
        /*00ac*/ 	.word	0x00000008
.L_33:


//--------------------- .nv.callgraph             --------------------------
	.section	.nv.callgraph,"",@"SHT_CUDA_CALLGRAPH"
	.align	4
	.sectionentsize	8
	.align		4
        /*0000*/ 	.word	0x00000000
	.align		4
        /*0004*/ 	.word	0xffffffff
	.align		4
        /*0008*/ 	.word	0x00000000
	.align		4
        /*000c*/ 	.word	0xfffffffe
	.align		4
        /*0010*/ 	.word	0x00000000
	.align		4
        /*0014*/ 	.word	0xfffffffd
	.align		4
        /*0018*/ 	.word	0x00000000
	.align		4
        /*001c*/ 	.word	0xfffffffc


//--------------------- .nv.constant4             --------------------------
	.section	.nv.constant4,"a",@progbits
	.align	8
	.align		8
.nv.constant4:
        /*0000*/ 	.dword	_$_str
	.align		8
        /*0008*/ 	.dword	_$_str_$_2


//--------------------- .text.triton_poi_fused__native_batch_norm_legit_no_training_hardtanh_30 --------------------------
	.section	.text.triton_poi_fused__native_batch_norm_legit_no_training_hardtanh_30,"ax",@progbits
	.align	128
        .global         triton_poi_fused__native_batch_norm_legit_no_training_hardtanh_30
        .type           triton_poi_fused__native_batch_norm_legit_no_training_hardtanh_30,@function
        .size           triton_poi_fused__native_batch_norm_legit_no_training_hardtanh_30,(.L_x_1 - triton_poi_fused__native_batch_norm_legit_no_training_hardtanh_30)
        .other          triton_poi_fused__native_batch_norm_legit_no_training_hardtanh_30,@"STO_CUDA_ENTRY STV_DEFAULT"
triton_poi_fused__native_batch_norm_legit_no_training_hardtanh_30:
.text.triton_poi_fused__native_batch_norm_legit_no_training_hardtanh_30:
[----:B------:R-:W-:Y:S01]  /*0000*/  LDC R1, c[0x0][0x28] ;  /* 0x00000a00ff017b82 */ /* 0x000fe20000000800 */
[----:B------:R-:W1:Y:S07]  /*0010*/  S2R R0, SR_TID.X ;  /* 0x0000000000007919 */ /* 0x000e6e0000002100 */
[----:B------:R-:W2:Y:S01]  /*0020*/  LDC.64 R6, c[0x0][0x220] ;  /* 0x00008800ff067b82 */ /* 0x000ea20000000a00 */
[----:B------:R-:W-:Y:S01]  /*0030*/  ULDC.64 UR4, c[0x0][0x208] ;  /* 0x0000820000047ab9 */ /* 0x000fe20000000a00 */
[----:B------:R-:W3:Y:S06]  /*0040*/  S2R R3, SR_CTAID.X ;  /* 0x0000000000037919 */ /* 0x000eec0000002500 */
[----:B------:R-:W4:Y:S08]  /*0050*/  LDC.64 R4, c[0x0][0x218] ;  /* 0x00008600ff047b82 */ /* 0x000f300000000a00 */
[----:B------:R-:W5:Y:S08]  /*0060*/  LDC.64 R8, c[0x0][0x228] ;  /* 0x00008a00ff087b82 */ /* 0x000f700000000a00 */
[----:B------:R-:W4:Y:S01]  /*0070*/  LDC.64 R10, c[0x0][0x230] ;  /* 0x00008c00ff0a7b82 */ /* 0x000f220000000a00 */
[----:B-1----:R-:W-:-:S02]  /*0080*/  LOP3.LUT R0, R0, 0x7f, RZ, 0xc0, !PT ;  /* 0x0000007f00007812 */ /* 0x002fc400078ec0ff */
[----:B---3--:R-:W-:-:S03]  /*0090*/  SHF.R.S32.HI R2, RZ, 0x18, R3 ;  /* 0x00000018ff027819 */ /* 0x008fc60000011403 */
[----:B------:R-:W-:Y:S01]  /*00a0*/  IMAD R0, R3, 0x80, R0 ;  /* 0x0000008003007824 */ /* 0x000fe200078e0200 */
[----:B------:R-:W-:-:S04]  /*00b0*/  SGXT R3, R2, 0x1 ;  /* 0x000000010203781a */ /* 0x000fc80000000200 */
[----:B------:R-:W-:-:S04]  /*00c0*/  LEA.HI R3, R3, R0, RZ, 0x4 ;  /* 0x0000000003037211 */ /* 0x000fc800078f20ff */
[--C-:B------:R-:W-:Y:S02]  /*00d0*/  SHF.R.S32.HI R2, RZ, 0x4, R3.reuse ;  /* 0x00000004ff027819 */ /* 0x100fe40000011403 */
[----:B------:R-:W-:-:S04]  /*00e0*/  SHF.R.S32.HI R3, RZ, 0x1f, R3 ;  /* 0x0000001fff037819 */ /* 0x000fc80000011403 */
[----:B------:R-:W-:-:S04]  /*00f0*/  LEA.HI R3, R3, R2, RZ, 0x7 ;  /* 0x0000000203037211 */ /* 0x000fc800078f38ff */
[----:B------:R-:W-:-:S04]  /*0100*/  LOP3.LUT R3, R3, 0xffffff80, RZ, 0xc0, !PT ;  /* 0xffffff8003037812 */ /* 0x000fc800078ec0ff */
[----:B------:R-:W-:Y:S02]  /*0110*/  IADD3 R13, R2, -R3, RZ ;  /* 0x80000003020d7210 */ /* 0x000fe40007ffe0ff */
[----:B------:R-:W1:Y:S03]  /*0120*/  LDC.64 R2, c[0x0][0x210] ;  /* 0x00008400ff027b82 */ /* 0x000e660000000a00 */
[----:B--2---:R-:W-:-:S06]  /*0130*/  IMAD.WIDE R6, R13, 0x4, R6 ;  /* 0x000000040d067825 */ /* 0x004fcc00078e0206 */
[----:B------:R-:W2:Y:S01]  /*0140*/  LDG.E.EL R6, desc[UR4][R6.64] ;  /* 0x0000000406067981 */ /* 0x000ea2000c2e1900 */
[----:B----4-:R-:W-:-:S04]  /*0150*/  IMAD.WIDE R4, R13, 0x4, R4 ;  /* 0x000000040d047825 */ /* 0x010fc800078e0204 */
[C---:B-----5:R-:W-:Y:S02]  /*0160*/  IMAD.WIDE R8, R13.reuse, 0x4, R8 ;  /* 0x000000040d087825 */ /* 0x060fe400078e0208 */
[----:B------:R3:W4:Y:S02]  /*0170*/  LDG.E.EL R5, desc[UR4][R4.64] ;  /* 0x0000000404057981 */ /* 0x000724000c2e1900 */
[----:B0-----:R-:W-:Y:S02]  /*0180*/  IMAD.WIDE R10, R13, 0x4, R10 ;  /* 0x000000040d0a7825 */ /* 0x001fe400078e020a */
[----:B------:R-:W5:Y:S02]  /*0190*/  LDG.E.EL R8, desc[UR4][R8.64] ;  /* 0x0000000408087981 */ /* 0x000f64000c2e1900 */
[----:B-1----:R-:W-:Y:S02]  /*01a0*/  IMAD.WIDE R2, R0, 0x4, R2 ;  /* 0x0000000400027825 */ /* 0x002fe400078e0202 */
[----:B------:R-:W5:Y:S04]  /*01b0*/  LDG.E.EL R11, desc[UR4][R10.64] ;  /* 0x000000040a0b7981 */ /* 0x000f68000c2e1900 */
[----:B------:R-:W4:Y:S01]  /*01c0*/  LDG.E R2, desc[UR4][R2.64] ;  /* 0x0000000402027981 */ /* 0x000f22000c1e1900 */
[----:B---3--:R-:W-:-:S02]  /*01d0*/  IMAD.MOV.U32 R4, RZ, RZ, 0x3e800000 ;  /* 0x3e800000ff047424 */ /* 0x008fc400078e00ff */
[----:B--2---:R-:W-:-:S04]  /*01e0*/  FADD R6, R6, 9.9999997473787516356e-06 ;  /* 0x3727c5ac06067421 */ /* 0x004fc80000000000 */
[----:B------:R-:W0:Y:S02]  /*01f0*/  MUFU.SQRT R7, R6 ;  /* 0x0000000600077308 */ /* 0x000e240000002000 */
[C---:B0-----:R-:W-:Y:S02]  /*0200*/  FSETP.GT.AND P0, PT, R7.reuse, 8.50705917302346158658e+37, PT ;  /* 0x7e8000000700780b */ /* 0x041fe40003f04000 */
[----:B------:R-:W-:-:S11]  /*0210*/  FSETP.GEU.AND P1, PT, R7, 1.175494350822287508e-38, PT ;  /* 0x008000000700780b */ /* 0x000fd60003f2e000 */
[----:B------:R-:W-:-:S04]  /*0220*/  @P0 FMUL R7, R7, 0.25 ;  /* 0x3e80000007070820 */ /* 0x000fc80000400000 */
[----:B------:R-:W-:-:S06]  /*0230*/  @!P1 FMUL R7, R7, 16777216 ;  /* 0x4b80000007079820 */ /* 0x000fcc0000400000 */
[----:B------:R-:W0:Y:S01]  /*0240*/  MUFU.RCP R7, R7 ;  /* 0x0000000700077308 */ /* 0x000e220000001000 */
[----:B------:R-:W-:Y:S01]  /*0250*/  FSEL R4, R4, 1, P0 ;  /* 0x3f80000004047808 */ /* 0x000fe20000000000 */
[----:B----4-:R-:W-:-:S04]  /*0260*/  FADD R2, R2, -R5 ;  /* 0x8000000502027221 */ /* 0x010fc80000000000 */
[----:B------:R-:W-:-:S04]  /*0270*/  @!P1 FMUL R4, R4, 16777216 ;  /* 0x4b80000004049820 */ /* 0x000fc80000400000 */
[----:B0-----:R-:W-:-:S04]  /*0280*/  FMUL R3, R7, R4 ;  /* 0x0000000407037220 */ /* 0x001fc80000400000 */
[----:B------:R-:W-:-:S04]  /*0290*/  FMUL R2, R2, R3 ;  /* 0x0000000302027220 */ /* 0x000fc80000400000 */
[----:B-----5:R-:W-:Y:S02]  /*02a0*/  FFMA R8, R8, R2, R11 ;  /* 0x0000000208087223 */ /* 0x020fe4000000000b */
[----:B------:R-:W0:Y:S03]  /*02b0*/  LDC.64 R2, c[0x0][0x238] ;  /* 0x00008e00ff027b82 */ /* 0x000e260000000a00 */
[----:B------:R-:W-:-:S04]  /*02c0*/  FSETP.GTU.AND P0, PT, R8, RZ, PT ;  /* 0x000000ff0800720b */ /* 0x000fc80003f0c000 */
[----:B------:R-:W-:-:S04]  /*02d0*/  FSEL R5, R8, RZ, P0 ;  /* 0x000000ff08057208 */ /* 0x000fc80000000000 */
[C---:B------:R-:W-:Y:S02]  /*02e0*/  FSETP.GEU.AND P1, PT, R5.reuse, 6, PT ;  /* 0x40c000000500780b */ /* 0x040fe40003f2e000 */
[----:B------:R-:W-:Y:S01]  /*02f0*/  FSETP.NAN.AND P0, PT, R5, R5, PT ;  /* 0x000000050500720b */ /* 0x000fe20003f08000 */
[----:B0-----:R-:W-:-:S10]  /*0300*/  IMAD.WIDE R2, R0, 0x4, R2 ;  /* 0x0000000400027825 */ /* 0x001fd400078e0202 */
[----:B------:R-:W-:-:S05]  /*0310*/  @P1 SEL R5, R5, 0x40c00000, P0 ;  /* 0x40c0000005051807 */ /* 0x000fca0000000000 */
[----:B------:R-:W-:Y:S01]  /*0320*/  STG.E desc[UR4][R2.64], R5 ;  /* 0x0000000502007986 */ /* 0x000fe2000c101904 */
[----:B------:R-:W-:Y:S05]  /*0330*/  EXIT ;  /* 0x000000000000794d */ /* 0x000fea0003800000 */
.L_x_0:
[----:B------:R-:W-:-:S00]  /*0340*/  BRA `(.L_x_0) ;  /* 0xfffffffc00fc7947 */ /* 0x000fc0000383ffff */
[----:B------:R-:W-:-:S00]  /*0350*/  NOP ;  /* 0x0000000000007918 */ /* 0x000fc00000000000 */
        /* <DEDUP_REMOVED lines=10> */
.L_x_1:


//--------------------- .nv.global.init           --------------------------
	.section	.nv.global.init,"aw",@progbits
.nv.global.init:
	.type		_$_str,@object
	.size		_$_str,(_$_str_$_2 - _$_str)
_$_str:
        /*0000*/ 	.byte	0x5f, 0x5f, 0x43, 0x55, 0x44, 0x41, 0x5f, 0x46, 0x54, 0x5a, 0x00
	.type		_$_str_$_2,@object
	.size		_$_str_$_2,(.L_1 - _$_str_$_2)
_$_str_$_2:
        /*000b*/ 	.byte	0x5f, 0x5f, 0x43, 0x55, 0x44, 0x41, 0x5f, 0x50, 0x52, 0x45, 0x43, 0x5f, 0x53, 0x51, 0x52, 0x54
        /*001b*/ 	.byte	0x00
.L_1:


//--------------------- .nv.constant0.triton_poi_fused__native_batch_norm_legit_no_training_hardtanh_30 --------------------------
	.section	.nv.constant0.triton_poi_fused__native_batch_norm_legit_no_training_hardtanh_30,"a",@progbits
	.sectionflags	@""
	.align	4
.nv.constant0.triton_poi_fused__native_batch_norm_legit_no_training_hardtanh_30:
	.zero		580
